//
// Generated by NVIDIA NVVM Compiler
//
// Compiler Build ID: CL-36424714
// Cuda compilation tools, release 13.0, V13.0.88
// Based on NVVM 20.0.0
//

.version 9.0
.target sm_100
.address_size 64

	// .globl	_Z6matMulPiS_S_

.visible .entry _Z6matMulPiS_S_(
	.param .u64 .ptr .align 1 _Z6matMulPiS_S__param_0,
	.param .u64 .ptr .align 1 _Z6matMulPiS_S__param_1,
	.param .u64 .ptr .align 1 _Z6matMulPiS_S__param_2
)
{
	.reg .b32 	%r<23>;
	.reg .b64 	%rd<13>;

	ld.param.u64 	%rd1, [_Z6matMulPiS_S__param_0];
	ld.param.u64 	%rd2, [_Z6matMulPiS_S__param_1];
	ld.param.u64 	%rd3, [_Z6matMulPiS_S__param_2];
	mov.u32 	%r1, %ctaid.y;
	mov.u32 	%r2, %ntid.y;
	mov.u32 	%r3, %tid.y;
	mad.lo.s32 	%r4, %r1, %r2, %r3;
	mov.u32 	%r5, %ctaid.x;
	mov.u32 	%r6, %ntid.x;
	mov.u32 	%r7, %tid.x;
	mad.lo.s32 	%r8, %r5, %r6, %r7;
	shl.b32 	%r9, %r4, 2;
	cvta.to.global.u64 	%rd4, %rd1;
	cvta.to.global.u64 	%rd5, %rd2;
	mul.wide.u32 	%rd6, %r9, 4;
	add.s64 	%rd7, %rd4, %rd6;
	ld.global.u32 	%r10, [%rd7];
	mul.wide.s32 	%rd8, %r8, 4;
	add.s64 	%rd9, %rd5, %rd8;
	ld.global.u32 	%r11, [%rd9];
	mul.lo.s32 	%r12, %r11, %r10;
	ld.global.u32 	%r13, [%rd7+4];
	ld.global.u32 	%r14, [%rd9+16];
	mad.lo.s32 	%r15, %r14, %r13, %r12;
	ld.global.u32 	%r16, [%rd7+8];
	ld.global.u32 	%r17, [%rd9+32];
	mad.lo.s32 	%r18, %r17, %r16, %r15;
	ld.global.u32 	%r19, [%rd7+12];
	ld.global.u32 	%r20, [%rd9+48];
	mad.lo.s32 	%r21, %r20, %r19, %r18;
	cvta.to.global.u64 	%rd10, %rd3;
	add.s32 	%r22, %r9, %r8;
	mul.wide.s32 	%rd11, %r22, 4;
	add.s64 	%rd12, %rd10, %rd11;
	st.global.u32 	[%rd12], %r21;
	ret;

}


// ===== COMPILED SASS (sm_100) =====

	.target	sm_100

	.elftype	@"ET_EXEC"


//--------------------- .note.nv.tkinfo           --------------------------
	.section	.note.nv.tkinfo,"",@"SHT_NOTE"
	.sectionflags	@"SHF_NOTE_NV_TKINFO"
	.tkinfo
        /*0018*/ 	.word	0x00000002
        /*0030*/ 	.string	""
        /*0030*/ 	.string	"ptxas"
        /*0030*/ 	.string	"Cuda compilation tools, release 13.0, V13.0.88"
        /*0030*/ 	.string	"Build cuda_13.0.r13.0/compiler.36424714_0"
        /*0030*/ 	.string	"-arch sm_100 -m 64 "



//--------------------- .note.nv.cuinfo           --------------------------
	.section	.note.nv.cuinfo,"",@"SHT_NOTE"
	.sectionflags	@"SHF_NOTE_NV_CUINFO"
        /*0018*/ 	.short	0x0002
        /*001a*/ 	.short	0x0064
        /*001c*/ 	.short	0x0082
	.zero		2


//--------------------- .nv.info                  --------------------------
	.section	.nv.info,"",@"SHT_CUDA_INFO"
	.align	4


	//----- nvinfo : EIATTR_REGCOUNT
	.align		4
        /*0000*/ 	.byte	0x04, 0x2f
        /*0002*/ 	.short	(.L_1 - .L_0)
	.align		4
.L_0:
        /*0004*/ 	.word	index@(_Z6matMulPiS_S_)
        /*0008*/ 	.word	0x00000014


	//----- nvinfo : EIATTR_FRAME_SIZE
	.align		4
.L_1:
        /*000c*/ 	.byte	0x04, 0x11
        /*000e*/ 	.short	(.L_3 - .L_2)
	.align		4
.L_2:
        /*0010*/ 	.word	index@(_Z6matMulPiS_S_)
        /*0014*/ 	.word	0x00000000


	//----- nvinfo : EIATTR_MIN_STACK_SIZE
	.align		4
.L_3:
        /*0018*/ 	.byte	0x04, 0x12
        /*001a*/ 	.short	(.L_5 - .L_4)
	.align		4
.L_4:
        /*001c*/ 	.word	index@(_Z6matMulPiS_S_)
        /*0020*/ 	.word	0x00000000
.L_5:


//--------------------- .nv.compat                --------------------------
	.section	.nv.compat,"",@"SHT_CUDA_COMPAT_INFO"
	.align	4
        /*0000*/ 	.byte	0x02, 0x09, 0x00, 0x00, 0x02, 0x02, 0x01, 0x00, 0x02, 0x05, 0x05, 0x00, 0x03, 0x07, 0x01, 0x01
        /*0010*/ 	.byte	0x02, 0x03, 0x00, 0x00, 0x02, 0x06, 0x01, 0x00, 0x04, 0x0b, 0x08, 0x00, 0x09, 0x00, 0x00, 0x00
        /*0020*/ 	.byte	0x00, 0x00, 0x00, 0x00


//--------------------- .nv.info._Z6matMulPiS_S_  --------------------------
	.section	.nv.info._Z6matMulPiS_S_,"",@"SHT_CUDA_INFO"
	.sectionflags	@""
	.align	4


	//----- nvinfo : EIATTR_CUDA_API_VERSION
	.align		4
        /*0000*/ 	.byte	0x04, 0x37
        /*0002*/ 	.short	(.L_7 - .L_6)
.L_6:
        /*0004*/ 	.word	0x00000082


	//----- nvinfo : EIATTR_KPARAM_INFO
	.align		4
.L_7:
        /*0008*/ 	.byte	0x04, 0x17
        /*000a*/ 	.short	(.L_9 - .L_8)
.L_8:
        /*000c*/ 	.word	0x00000000
        /*0010*/ 	.short	0x0002
        /*0012*/ 	.short	0x0010
        /*0014*/ 	.byte	0x00, 0xf5, 0x21, 0x00


	//----- nvinfo : EIATTR_KPARAM_INFO
	.align		4
.L_9:
        /*0018*/ 	.byte	0x04, 0x17
        /*001a*/ 	.short	(.L_11 - .L_10)
.L_10:
        /*001c*/ 	.word	0x00000000
        /*0020*/ 	.short	0x0001
        /*0022*/ 	.short	0x0008
        /*0024*/ 	.byte	0x00, 0xf5, 0x21, 0x00


	//----- nvinfo : EIATTR_KPARAM_INFO
	.align		4
.L_11:
        /*0028*/ 	.byte	0x04, 0x17
        /*002a*/ 	.short	(.L_13 - .L_12)
.L_12:
        /*002c*/ 	.word	0x00000000
        /*0030*/ 	.short	0x0000
        /*0032*/ 	.short	0x0000
        /*0034*/ 	.byte	0x00, 0xf5, 0x21, 0x00


	//----- nvinfo : EIATTR_SPARSE_MMA_MASK
	.align		4
.L_13:
        /*0038*/ 	.byte	0x03, 0x50
        /*003a*/ 	.short	0x0000


	//----- nvinfo : EIATTR_MAXREG_COUNT
	.align		4
        /*003c*/ 	.byte	0x03, 0x1b
        /*003e*/ 	.short	0x00ff


	//----- nvinfo : EIATTR_MERCURY_ISA_VERSION
	.align		4
        /*0040*/ 	.byte	0x03, 0x5f
        /*0042*/ 	.short	0x0101


	//----- nvinfo : EIATTR_VRC_CTA_INIT_COUNT
	.align		4
        /*0044*/ 	.byte	0x02, 0x4a
	.zero		1
	.zero		1


	//----- nvinfo : EIATTR_EXIT_INSTR_OFFSETS
	.align		4
        /*0048*/ 	.byte	0x04, 0x1c
        /*004a*/ 	.short	(.L_15 - .L_14)


	//   ....[0]....
.L_14:
        /*004c*/ 	.word	0x000001f0


	//----- nvinfo : EIATTR_CBANK_PARAM_SIZE
	.align		4
.L_15:
        /*0050*/ 	.byte	0x03, 0x19
        /*0052*/ 	.short	0x0018


	//----- nvinfo : EIATTR_PARAM_CBANK
	.align		4
        /*0054*/ 	.byte	0x04, 0x0a
        /*0056*/ 	.short	(.L_17 - .L_16)
	.align		4
.L_16:
        /*0058*/ 	.word	index@(.nv.constant0._Z6matMulPiS_S_)
        /*005c*/ 	.short	0x0380
        /*005e*/ 	.short	0x0018


	//----- nvinfo : EIATTR_SW_WAR
	.align		4
.L_17:
        /*0060*/ 	.byte	0x04, 0x36
        /*0062*/ 	.short	(.L_19 - .L_18)
.L_18:
        /*0064*/ 	.word	0x00000008
.L_19:


//--------------------- .nv.callgraph             --------------------------
	.section	.nv.callgraph,"",@"SHT_CUDA_CALLGRAPH"
	.align	4
	.sectionentsize	8
	.align		4
        /*0000*/ 	.word	0x00000000
	.align		4
        /*0004*/ 	.word	0xffffffff
	.align		4
        /*0008*/ 	.word	0x00000000
	.align		4
        /*000c*/ 	.word	0xfffffffe
	.align		4
        /*0010*/ 	.word	0x00000000
	.align		4
        /*0014*/ 	.word	0xfffffffd
	.align		4
        /*0018*/ 	.word	0x00000000
	.align		4
        /*001c*/ 	.word	0xfffffffc


//--------------------- .text._Z6matMulPiS_S_     --------------------------
	.section	.text._Z6matMulPiS_S_,"ax",@progbits
	.align	128
        .global         _Z6matMulPiS_S_
        .type           _Z6matMulPiS_S_,@function
        .size           _Z6matMulPiS_S_,(.L_x_1 - _Z6matMulPiS_S_)
        .other          _Z6matMulPiS_S_,@"STO_CUDA_ENTRY STV_DEFAULT"
_Z6matMulPiS_S_:
.text._Z6matMulPiS_S_:
[----:B------:R-:W-:Y:S01]  /*0000*/  LDC R1, c[0x0][0x37c] ;  /* 0x0000df00ff017b82 */ /* 0x000fe20000000800 */
[----:B------:R-:W0:Y:S07]  /*0010*/  S2R R3, SR_TID.Y ;  /* 0x0000000000037919 */ /* 0x000e2e0000002200 */
[----:B------:R-:W0:Y:S01]  /*0020*/  S2UR UR6, SR_CTAID.Y ;  /* 0x00000000000679c3 */ /* 0x000e220000002600 */
[----:B------:R-:W1:Y:S01]  /*0030*/  LDCU.64 UR4, c[0x0][0x358] ;  /* 0x00006b00ff0477ac */ /* 0x000e620008000a00 */
[----:B------:R-:W2:Y:S06]  /*0040*/  S2R R2, SR_TID.X ;  /* 0x0000000000027919 */ /* 0x000eac0000002100 */
[----:B------:R-:W0:Y:S08]  /*0050*/  LDC R0, c[0x0][0x364] ;  /* 0x0000d900ff007b82 */ /* 0x000e300000000800 */
[----:B------:R-:W2:Y:S08]  /*0060*/  S2UR UR7, SR_CTAID.X ;  /* 0x00000000000779c3 */ /* 0x000eb00000002500 */
[----:B------:R-:W2:Y:S08]  /*0070*/  LDC R9, c[0x0][0x360] ;  /* 0x0000d800ff097b82 */ /* 0x000eb00000000800 */
[----:B------:R-:W3:Y:S01]  /*0080*/  LDC.64 R4, c[0x0][0x380] ;  /* 0x0000e000ff047b82 */ /* 0x000ee20000000a00 */
[----:B0-----:R-:W-:-:S05]  /*0090*/  IMAD R0, R0, UR6, R3 ;  /* 0x0000000600007c24 */ /* 0x001fca000f8e0203 */
[----:B------:R-:W-:Y:S02]  /*00a0*/  SHF.L.U32 R0, R0, 0x2, RZ ;  /* 0x0000000200007819 */ /* 0x000fe400000006ff */
[----:B------:R-:W0:Y:S01]  /*00b0*/  LDC.64 R6, c[0x0][0x388] ;  /* 0x0000e200ff067b82 */ /* 0x000e220000000a00 */
[----:B--2---:R-:W-:-:S07]  /*00c0*/  IMAD R9, R9, UR7, R2 ;  /* 0x0000000709097c24 */ /* 0x004fce000f8e0202 */
[----:B------:R-:W2:Y:S01]  /*00d0*/  LDC.64 R2, c[0x0][0x390] ;  /* 0x0000e400ff027b82 */ /* 0x000ea20000000a00 */
[----:B---3--:R-:W-:-:S05]  /*00e0*/  IMAD.WIDE.U32 R4, R0, 0x4, R4 ;  /* 0x0000000400047825 */ /* 0x008fca00078e0004 */
[----:B-1----:R-:W3:Y:S01]  /*00f0*/  LDG.E R8, desc[UR4][R4.64] ;  /* 0x0000000404087981 */ /* 0x002ee2000c1e1900 */
[----:B0-----:R-:W-:-:S03]  /*0100*/  IMAD.WIDE R6, R9, 0x4, R6 ;  /* 0x0000000409067825 */ /* 0x001fc600078e0206 */
[----:B------:R-:W4:Y:S04]  /*0110*/  LDG.E R13, desc[UR4][R4.64+0x4] ;  /* 0x00000404040d7981 */ /* 0x000f28000c1e1900 */
[----:B------:R-:W3:Y:S04]  /*0120*/  LDG.E R11, desc[UR4][R6.64] ;  /* 0x00000004060b7981 */ /* 0x000ee8000c1e1900 */
[----:B------:R-:W4:Y:S04]  /*0130*/  LDG.E R10, desc[UR4][R6.64+0x10] ;  /* 0x00001004060a7981 */ /* 0x000f28000c1e1900 */
[----:B------:R-:W5:Y:S04]  /*0140*/  LDG.E R15, desc[UR4][R4.64+0x8] ;  /* 0x00000804040f7981 */ /* 0x000f68000c1e1900 */
[----:B------:R-:W5:Y:S04]  /*0150*/  LDG.E R12, desc[UR4][R6.64+0x20] ;  /* 0x00002004060c7981 */ /* 0x000f68000c1e1900 */
[----:B------:R-:W5:Y:S04]  /*0160*/  LDG.E R17, desc[UR4][R4.64+0xc] ;  /* 0x00000c0404117981 */ /* 0x000f68000c1e1900 */
[----:B------:R-:W5:Y:S01]  /*0170*/  LDG.E R14, desc[UR4][R6.64+0x30] ;  /* 0x00003004060e7981 */ /* 0x000f62000c1e1900 */
[----:B------:R-:W-:-:S05]  /*0180*/  IADD3 R9, PT, PT, R9, R0, RZ ;  /* 0x0000000009097210 */ /* 0x000fca0007ffe0ff */
[----:B--2---:R-:W-:-:S04]  /*0190*/  IMAD.WIDE R2, R9, 0x4, R2 ;  /* 0x0000000409027825 */ /* 0x004fc800078e0202 */
[----:B---3--:R-:W-:-:S04]  /*01a0*/  IMAD R8, R8, R11, RZ ;  /* 0x0000000b08087224 */ /* 0x008fc800078e02ff */
[----:B----4-:R-:W-:-:S04]  /*01b0*/  IMAD R8, R13, R10, R8 ;  /* 0x0000000a0d087224 */ /* 0x010fc800078e0208 */
[----:B-----5:R-:W-:-:S04]  /*01c0*/  IMAD R8, R15, R12, R8 ;  /* 0x0000000c0f087224 */ /* 0x020fc800078e0208 */
[----:B------:R-:W-:-:S05]  /*01d0*/  IMAD R17, R17, R14, R8 ;  /* 0x0000000e11117224 */ /* 0x000fca00078e0208 */
[----:B------:R-:W-:Y:S01]  /*01e0*/  STG.E desc[UR4][R2.64], R17 ;  /* 0x0000001102007986 */ /* 0x000fe2000c101904 */
[----:B------:R-:W-:Y:S05]  /*01f0*/  EXIT ;  /* 0x000000000000794d */ /* 0x000fea0003800000 */
.L_x_0:
[----:B------:R-:W-:-:S00]  /*0200*/  BRA `(.L_x_0) ;  /* 0xfffffffc00fc7947 */ /* 0x000fc0000383ffff */
[----:B------:R-:W-:-:S00]  /*0210*/  NOP ;  /* 0x0000000000007918 */ /* 0x000fc00000000000 */
        /* <DEDUP_REMOVED lines=14> */
.L_x_1:


//--------------------- .nv.shared.reserved.0     --------------------------
	.section	.nv.shared.reserved.0,"aw",@nobits
	.weak		__nv_reservedSMEM_offset_0_alias
	.size		__nv_reservedSMEM_offset_0_alias, 0, 64
	.other		__nv_reservedSMEM_offset_0_alias,@"STO_CUDA_RESERVED_SHARED STV_DEFAULT"
__nv_reservedSMEM_offset_0_alias:
	.zero		0
	.zero		64


//--------------------- .nv.constant0._Z6matMulPiS_S_ --------------------------
	.section	.nv.constant0._Z6matMulPiS_S_,"a",@progbits
	.sectionflags	@""
	.align	4
.nv.constant0._Z6matMulPiS_S_:
	.zero		920


//--------------------- SYMBOLS --------------------------

	.type		.nv.reservedSmem.offset0,@object
	.size		.nv.reservedSmem.offset0,0x4
